	.headerflags	@"EF_CUDA_TEXMODE_UNIFIED EF_CUDA_64BIT_ADDRESS EF_CUDA_ACCELERATORS EF_CUDA_SM90 EF_CUDA_VIRTUAL_SM(EF_CUDA_SM90)"
	.elftype	@"ET_EXEC"


//--------------------- .nv.info                  --------------------------
	.section	.nv.info,"",@"SHT_CUDA_INFO"
	.align	4


	//----- nvinfo : EIATTR_REGCOUNT
	.align		4
        /*0000*/ 	.byte	0x04, 0x2f
        /*0002*/ 	.short	(.L_1 - .L_0)
	.align		4
.L_0:
        /*0004*/ 	.word	index@(triton_poi_fused_convolution_29)
        /*0008*/ 	.word	0x0000000c


	//----- nvinfo : EIATTR_MIN_STACK_SIZE
	.align		4
.L_1:
        /*000c*/ 	.byte	0x04, 0x12
        /*000e*/ 	.short	(.L_3 - .L_2)
	.align		4
.L_2:
        /*0010*/ 	.word	index@(triton_poi_fused_convolution_29)
        /*0014*/ 	.word	0x00000000


	//----- nvinfo : EIATTR_FRAME_SIZE
	.align		4
.L_3:
        /*0018*/ 	.byte	0x04, 0x11
        /*001a*/ 	.short	(.L_5 - .L_4)
	.align		4
.L_4:
        /*001c*/ 	.word	index@(triton_poi_fused_convolution_29)
        /*0020*/ 	.word	0x00000000


	//----- nvinfo : EIATTR_MIN_STACK_SIZE
	.align		4
.L_5:
        /*0024*/ 	.byte	0x04, 0x12
        /*0026*/ 	.short	(.L_7 - .L_6)
	.align		4
.L_6:
        /*0028*/ 	.word	index@(triton_poi_fused_convolution_29)
        /*002c*/ 	.word	0x00000000
.L_7:


//--------------------- .nv.info.triton_poi_fused_convolution_29 --------------------------
	.section	.nv.info.triton_poi_fused_convolution_29,"",@"SHT_CUDA_INFO"
	.sectionflags	@""
	.align	4


	//----- nvinfo : EIATTR_CUDA_API_VERSION
	.align		4
        /*0000*/ 	.byte	0x04, 0x37
        /*0002*/ 	.short	(.L_9 - .L_8)
.L_8:
        /*0004*/ 	.word	0x0000007c


	//----- nvinfo : EIATTR_KPARAM_INFO
	.align		4
.L_9:
        /*0008*/ 	.byte	0x04, 0x17
        /*000a*/ 	.short	(.L_11 - .L_10)
.L_10:
        /*000c*/ 	.word	0x00000000
        /*0010*/ 	.short	0x0002
        /*0012*/ 	.short	0x0010
        /*0014*/ 	.byte	0x00, 0xf0, 0x11, 0x00


	//----- nvinfo : EIATTR_KPARAM_INFO
	.align		4
.L_11:
        /*0018*/ 	.byte	0x04, 0x17
        /*001a*/ 	.short	(.L_13 - .L_12)
.L_12:
        /*001c*/ 	.word	0x00000000
        /*0020*/ 	.short	0x0001
        /*0022*/ 	.short	0x0008
        /*0024*/ 	.byte	0x00, 0xf4, 0x21, 0x00


	//----- nvinfo : EIATTR_KPARAM_INFO
	.align		4
.L_13:
        /*0028*/ 	.byte	0x04, 0x17
        /*002a*/ 	.short	(.L_15 - .L_14)
.L_14:
        /*002c*/ 	.word	0x00000000
        /*0030*/ 	.short	0x0000
        /*0032*/ 	.short	0x0000
        /*0034*/ 	.byte	0x00, 0xf4, 0x21, 0x00


	//----- nvinfo : EIATTR_SPARSE_MMA_MASK
	.align		4
.L_15:
        /*0038*/ 	.byte	0x03, 0x50
        /*003a*/ 	.short	0x0000


	//----- nvinfo : EIATTR_MAXREG_COUNT
	.align		4
        /*003c*/ 	.byte	0x03, 0x1b
        /*003e*/ 	.short	0x00ff


	//----- nvinfo : EIATTR_EXIT_INSTR_OFFSETS
	.align		4
        /*0040*/ 	.byte	0x04, 0x1c
        /*0042*/ 	.short	(.L_17 - .L_16)


	//   ....[0]....
.L_16:
        /*0044*/ 	.word	0x00000170


	//----- nvinfo : EIATTR_REQNTID
	.align		4
.L_17:
        /*0048*/ 	.byte	0x04, 0x10
        /*004a*/ 	.short	(.L_19 - .L_18)
.L_18:
        /*004c*/ 	.word	0x00000080
        /*0050*/ 	.word	0x00000001
        /*0054*/ 	.word	0x00000001


	//----- nvinfo : EIATTR_CBANK_PARAM_SIZE
	.align		4
.L_19:
        /*0058*/ 	.byte	0x03, 0x19
        /*005a*/ 	.short	0x0014


	//----- nvinfo : EIATTR_PARAM_CBANK
	.align		4
        /*005c*/ 	.byte	0x04, 0x0a
        /*005e*/ 	.short	(.L_21 - .L_20)
	.align		4
.L_20:
        /*0060*/ 	.word	index@(.nv.constant0.triton_poi_fused_convolution_29)
        /*0064*/ 	.short	0x0210
        /*0066*/ 	.short	0x0014


	//----- nvinfo : EIATTR_SW_WAR
	.align		4
.L_21:
        /*0068*/ 	.byte	0x04, 0x36
        /*006a*/ 	.short	(.L_23 - .L_22)
.L_22:
        /*006c*/ 	.word	0x00000008
.L_23:


//--------------------- .nv.callgraph             --------------------------
	.section	.nv.callgraph,"",@"SHT_CUDA_CALLGRAPH"
	.align	4
	.sectionentsize	8
	.align		4
        /*0000*/ 	.word	0x00000000
	.align		4
        /*0004*/ 	.word	0xffffffff
	.align		4
        /*0008*/ 	.word	0x00000000
	.align		4
        /*000c*/ 	.word	0xfffffffe
	.align		4
        /*0010*/ 	.word	0x00000000
	.align		4
        /*0014*/ 	.word	0xfffffffd
	.align		4
        /*0018*/ 	.word	0x00000000
	.align		4
        /*001c*/ 	.word	0xfffffffc


//--------------------- .text.triton_poi_fused_convolution_29 --------------------------
	.section	.text.triton_poi_fused_convolution_29,"ax",@progbits
	.align	128
        .global         triton_poi_fused_convolution_29
        .type           triton_poi_fused_convolution_29,@function
        .size           triton_poi_fused_convolution_29,(.L_x_1 - triton_poi_fused_convolution_29)
        .other          triton_poi_fused_convolution_29,@"STO_CUDA_ENTRY STV_DEFAULT"
triton_poi_fused_convolution_29:
.text.triton_poi_fused_convolution_29:
[----:B------:R-:W-:Y:S01]  /*0000*/  LDC R1, c[0x0][0x28] ;  /* 0x00000a00ff017b82 */ /* 0x000fe20000000800 */
[----:B------:R-:W1:Y:S07]  /*0010*/  S2R R0, SR_TID.X ;  /* 0x0000000000007919 */ /* 0x000e6e0000002100 */
[----:B------:R-:W2:Y:S01]  /*0020*/  LDC.64 R4, c[0x0][0x218] ;  /* 0x00008600ff047b82 */ /* 0x000ea20000000a00 */
[----:B------:R-:W-:Y:S01]  /*0030*/  ULDC.64 UR4, c[0x0][0x208] ;  /* 0x0000820000047ab9 */ /* 0x000fe20000000a00 */
[----:B------:R-:W3:Y:S06]  /*0040*/  S2R R7, SR_CTAID.X ;  /* 0x0000000000077919 */ /* 0x000eec0000002500 */
[----:B------:R-:W4:Y:S01]  /*0050*/  LDC.64 R2, c[0x0][0x210] ;  /* 0x00008400ff027b82 */ /* 0x000f220000000a00 */
[----:B-1----:R-:W-:Y:S01]  /*0060*/  IMAD.SHL.U32 R0, R0, 0x2, RZ ;  /* 0x0000000200007824 */ /* 0x002fe200078e00ff */
[----:B---3--:R-:W-:-:S04]  /*0070*/  SHF.R.S32.HI R6, RZ, 0x17, R7 ;  /* 0x00000017ff067819 */ /* 0x008fc80000011407 */
[----:B------:R-:W-:Y:S02]  /*0080*/  LOP3.LUT R0, R0, 0xfe, RZ, 0xc0, !PT ;  /* 0x000000fe00007812 */ /* 0x000fe400078ec0ff */
[----:B------:R-:W-:-:S03]  /*0090*/  SGXT R6, R6, 0x1 ;  /* 0x000000010606781a */ /* 0x000fc60000000200 */
[----:B------:R-:W-:-:S04]  /*00a0*/  IMAD R7, R7, 0x100, R0 ;  /* 0x0000010007077824 */ /* 0x000fc800078e0200 */
[----:B----4-:R-:W-:Y:S01]  /*00b0*/  IMAD.WIDE R2, R7, 0x4, R2 ;  /* 0x0000000407027825 */ /* 0x010fe200078e0202 */
[----:B------:R-:W-:-:S04]  /*00c0*/  LEA.HI R6, R6, R7, RZ, 0xc ;  /* 0x0000000706067211 */ /* 0x000fc800078f60ff */
[----:B------:R-:W-:-:S04]  /*00d0*/  SHF.R.S32.HI R6, RZ, 0xc, R6 ;  /* 0x0000000cff067819 */ /* 0x000fc80000011406 */
[----:B------:R-:W-:-:S04]  /*00e0*/  LEA.HI R0, R6, R6, RZ, 0x2 ;  /* 0x0000000606007211 */ /* 0x000fc800078f10ff */
[----:B------:R-:W-:-:S05]  /*00f0*/  LOP3.LUT R9, R0, 0xfffffffc, RZ, 0xc0, !PT ;  /* 0xfffffffc00097812 */ /* 0x000fca00078ec0ff */
[----:B------:R-:W-:Y:S02]  /*0100*/  IMAD.IADD R9, R6, 0x1, -R9 ;  /* 0x0000000106097824 */ /* 0x000fe400078e0a09 */
[----:B------:R-:W3:Y:S02]  /*0110*/  LDG.E.64 R6, desc[UR4][R2.64] ;  /* 0x0000000402067981 */ /* 0x000ee4000c1e1b00 */
[----:B--2---:R-:W-:-:S06]  /*0120*/  IMAD.WIDE R4, R9, 0x4, R4 ;  /* 0x0000000409047825 */ /* 0x004fcc00078e0204 */
[----:B------:R-:W3:Y:S02]  /*0130*/  LDG.E.EL R4, desc[UR4][R4.64] ;  /* 0x0000000404047981 */ /* 0x000ee4000c2e1900 */
[--C-:B---3--:R-:W-:Y:S01]  /*0140*/  FADD R6, R6, R4.reuse ;  /* 0x0000000406067221 */ /* 0x108fe20000000000 */
[----:B------:R-:W-:-:S05]  /*0150*/  FADD R7, R7, R4 ;  /* 0x0000000407077221 */ /* 0x000fca0000000000 */
[----:B------:R-:W-:Y:S01]  /*0160*/  STG.E.64 desc[UR4][R2.64], R6 ;  /* 0x0000000602007986 */ /* 0x000fe2000c101b04 */
[----:B------:R-:W-:Y:S05]  /*0170*/  EXIT ;  /* 0x000000000000794d */ /* 0x000fea0003800000 */
.L_x_0:
[----:B------:R-:W-:-:S00]  /*0180*/  BRA `(.L_x_0) ;  /* 0xfffffffc00fc7947 */ /* 0x000fc0000383ffff */
[----:B------:R-:W-:-:S00]  /*0190*/  NOP ;  /* 0x0000000000007918 */ /* 0x000fc00000000000 */
        /* <DEDUP_REMOVED lines=14> */
.L_x_1:


//--------------------- .nv.constant0.triton_poi_fused_convolution_29 --------------------------
	.section	.nv.constant0.triton_poi_fused_convolution_29,"a",@progbits
	.sectionflags	@""
	.align	4
.nv.constant0.triton_poi_fused_convolution_29:
	.zero		548
